//
// Generated by NVIDIA NVVM Compiler
//
// Compiler Build ID: CL-36424714
// Cuda compilation tools, release 13.0, V13.0.88
// Based on NVVM 20.0.0
//

.version 9.0
.target sm_100
.address_size 64

	// .globl	_Z11navier_cudaPdS_i

.visible .entry _Z11navier_cudaPdS_i(
	.param .u64 .ptr .align 1 _Z11navier_cudaPdS_i_param_0,
	.param .u64 .ptr .align 1 _Z11navier_cudaPdS_i_param_1,
	.param .u32 _Z11navier_cudaPdS_i_param_2
)
{
	.reg .pred 	%p<8>;
	.reg .b32 	%r<20>;
	.reg .b64 	%rd<12>;
	.reg .b64 	%fd<13>;

	ld.param.u64 	%rd1, [_Z11navier_cudaPdS_i_param_0];
	ld.param.u64 	%rd2, [_Z11navier_cudaPdS_i_param_1];
	ld.param.u32 	%r4, [_Z11navier_cudaPdS_i_param_2];
	mov.u32 	%r5, %ctaid.y;
	mov.u32 	%r6, %ntid.y;
	mov.u32 	%r7, %tid.y;
	mad.lo.s32 	%r8, %r5, %r6, %r7;
	mov.u32 	%r9, %ctaid.x;
	mov.u32 	%r10, %ntid.x;
	mov.u32 	%r11, %tid.x;
	mad.lo.s32 	%r12, %r9, %r10, %r11;
	setp.eq.s32 	%p1, %r8, 0;
	add.s32 	%r13, %r4, -1;
	setp.ge.s32 	%p2, %r8, %r13;
	or.pred  	%p3, %p1, %p2;
	setp.lt.s32 	%p4, %r12, 1;
	or.pred  	%p5, %p4, %p3;
	setp.ge.s32 	%p6, %r12, %r13;
	or.pred  	%p7, %p5, %p6;
	@%p7 bra 	$L__BB0_2;
	cvta.to.global.u64 	%rd3, %rd2;
	cvta.to.global.u64 	%rd4, %rd1;
	mul.lo.s32 	%r14, %r4, %r8;
	add.s32 	%r15, %r14, %r12;
	mul.wide.s32 	%rd5, %r15, 8;
	add.s64 	%rd6, %rd3, %rd5;
	ld.global.f64 	%fd1, [%rd6];
	add.s32 	%r16, %r14, %r4;
	mul.wide.s32 	%rd7, %r4, 8;
	add.s64 	%rd8, %rd6, %rd7;
	ld.global.f64 	%fd2, [%rd8];
	add.f64 	%fd3, %fd1, %fd1;
	sub.f64 	%fd4, %fd2, %fd3;
	shl.b32 	%r17, %r4, 1;
	sub.s32 	%r18, %r16, %r17;
	add.s32 	%r19, %r18, %r12;
	mul.wide.s32 	%rd9, %r19, 8;
	add.s64 	%rd10, %rd3, %rd9;
	ld.global.f64 	%fd5, [%rd10];
	add.f64 	%fd6, %fd5, %fd4;
	ld.global.f64 	%fd7, [%rd6+8];
	sub.f64 	%fd8, %fd7, %fd3;
	ld.global.f64 	%fd9, [%rd6+-8];
	add.f64 	%fd10, %fd9, %fd8;
	add.f64 	%fd11, %fd6, %fd10;
	fma.rn.f64 	%fd12, %fd11, 0d3F847AE147AE147C, %fd1;
	add.s64 	%rd11, %rd4, %rd5;
	st.global.f64 	[%rd11], %fd12;
$L__BB0_2:
	ret;

}


// ===== COMPILED SASS (sm_100) =====

	.target	sm_100

	.elftype	@"ET_EXEC"


//--------------------- .note.nv.tkinfo           --------------------------
	.section	.note.nv.tkinfo,"",@"SHT_NOTE"
	.sectionflags	@"SHF_NOTE_NV_TKINFO"
	.tkinfo
        /*0018*/ 	.word	0x00000002
        /*0030*/ 	.string	""
        /*0030*/ 	.string	"ptxas"
        /*0030*/ 	.string	"Cuda compilation tools, release 13.0, V13.0.88"
        /*0030*/ 	.string	"Build cuda_13.0.r13.0/compiler.36424714_0"
        /*0030*/ 	.string	"-arch sm_100 -m 64 "



//--------------------- .note.nv.cuinfo           --------------------------
	.section	.note.nv.cuinfo,"",@"SHT_NOTE"
	.sectionflags	@"SHF_NOTE_NV_CUINFO"
        /*0018*/ 	.short	0x0002
        /*001a*/ 	.short	0x0064
        /*001c*/ 	.short	0x0082
	.zero		2


//--------------------- .nv.info                  --------------------------
	.section	.nv.info,"",@"SHT_CUDA_INFO"
	.align	4


	//----- nvinfo : EIATTR_REGCOUNT
	.align		4
        /*0000*/ 	.byte	0x04, 0x2f
        /*0002*/ 	.short	(.L_1 - .L_0)
	.align		4
.L_0:
        /*0004*/ 	.word	index@(_Z11navier_cudaPdS_i)
        /*0008*/ 	.word	0x00000014


	//----- nvinfo : EIATTR_FRAME_SIZE
	.align		4
.L_1:
        /*000c*/ 	.byte	0x04, 0x11
        /*000e*/ 	.short	(.L_3 - .L_2)
	.align		4
.L_2:
        /*0010*/ 	.word	index@(_Z11navier_cudaPdS_i)
        /*0014*/ 	.word	0x00000000


	//----- nvinfo : EIATTR_MIN_STACK_SIZE
	.align		4
.L_3:
        /*0018*/ 	.byte	0x04, 0x12
        /*001a*/ 	.short	(.L_5 - .L_4)
	.align		4
.L_4:
        /*001c*/ 	.word	index@(_Z11navier_cudaPdS_i)
        /*0020*/ 	.word	0x00000000
.L_5:


//--------------------- .nv.compat                --------------------------
	.section	.nv.compat,"",@"SHT_CUDA_COMPAT_INFO"
	.align	4
        /*0000*/ 	.byte	0x02, 0x09, 0x00, 0x00, 0x02, 0x02, 0x01, 0x00, 0x02, 0x05, 0x05, 0x00, 0x03, 0x07, 0x01, 0x01
        /*0010*/ 	.byte	0x02, 0x03, 0x00, 0x00, 0x02, 0x06, 0x01, 0x00, 0x04, 0x0b, 0x08, 0x00, 0x01, 0x00, 0x00, 0x00
        /*0020*/ 	.byte	0x00, 0x00, 0x00, 0x00


//--------------------- .nv.info._Z11navier_cudaPdS_i --------------------------
	.section	.nv.info._Z11navier_cudaPdS_i,"",@"SHT_CUDA_INFO"
	.sectionflags	@""
	.align	4


	//----- nvinfo : EIATTR_CUDA_API_VERSION
	.align		4
        /*0000*/ 	.byte	0x04, 0x37
        /*0002*/ 	.short	(.L_7 - .L_6)
.L_6:
        /*0004*/ 	.word	0x00000082


	//----- nvinfo : EIATTR_KPARAM_INFO
	.align		4
.L_7:
        /*0008*/ 	.byte	0x04, 0x17
        /*000a*/ 	.short	(.L_9 - .L_8)
.L_8:
        /*000c*/ 	.word	0x00000000
        /*0010*/ 	.short	0x0002
        /*0012*/ 	.short	0x0010
        /*0014*/ 	.byte	0x00, 0xf0, 0x11, 0x00


	//----- nvinfo : EIATTR_KPARAM_INFO
	.align		4
.L_9:
        /*0018*/ 	.byte	0x04, 0x17
        /*001a*/ 	.short	(.L_11 - .L_10)
.L_10:
        /*001c*/ 	.word	0x00000000
        /*0020*/ 	.short	0x0001
        /*0022*/ 	.short	0x0008
        /*0024*/ 	.byte	0x00, 0xf5, 0x21, 0x00


	//----- nvinfo : EIATTR_KPARAM_INFO
	.align		4
.L_11:
        /*0028*/ 	.byte	0x04, 0x17
        /*002a*/ 	.short	(.L_13 - .L_12)
.L_12:
        /*002c*/ 	.word	0x00000000
        /*0030*/ 	.short	0x0000
        /*0032*/ 	.short	0x0000
        /*0034*/ 	.byte	0x00, 0xf5, 0x21, 0x00


	//----- nvinfo : EIATTR_SPARSE_MMA_MASK
	.align		4
.L_13:
        /*0038*/ 	.byte	0x03, 0x50
        /*003a*/ 	.short	0x0000


	//----- nvinfo : EIATTR_MAXREG_COUNT
	.align		4
        /*003c*/ 	.byte	0x03, 0x1b
        /*003e*/ 	.short	0x00ff


	//----- nvinfo : EIATTR_MERCURY_ISA_VERSION
	.align		4
        /*0040*/ 	.byte	0x03, 0x5f
        /*0042*/ 	.short	0x0101


	//----- nvinfo : EIATTR_VRC_CTA_INIT_COUNT
	.align		4
        /*0044*/ 	.byte	0x02, 0x4a
	.zero		1
	.zero		1


	//----- nvinfo : EIATTR_EXIT_INSTR_OFFSETS
	.align		4
        /*0048*/ 	.byte	0x04, 0x1c
        /*004a*/ 	.short	(.L_15 - .L_14)


	//   ....[0]....
.L_14:
        /*004c*/ 	.word	0x000000f0


	//   ....[1]....
        /*0050*/ 	.word	0x000002b0


	//----- nvinfo : EIATTR_CBANK_PARAM_SIZE
	.align		4
.L_15:
        /*0054*/ 	.byte	0x03, 0x19
        /*0056*/ 	.short	0x0014


	//----- nvinfo : EIATTR_PARAM_CBANK
	.align		4
        /*0058*/ 	.byte	0x04, 0x0a
        /*005a*/ 	.short	(.L_17 - .L_16)
	.align		4
.L_16:
        /*005c*/ 	.word	index@(.nv.constant0._Z11navier_cudaPdS_i)
        /*0060*/ 	.short	0x0380
        /*0062*/ 	.short	0x0014


	//----- nvinfo : EIATTR_SW_WAR
	.align		4
.L_17:
        /*0064*/ 	.byte	0x04, 0x36
        /*0066*/ 	.short	(.L_19 - .L_18)
.L_18:
        /*0068*/ 	.word	0x00000008
.L_19:


//--------------------- .nv.callgraph             --------------------------
	.section	.nv.callgraph,"",@"SHT_CUDA_CALLGRAPH"
	.align	4
	.sectionentsize	8
	.align		4
        /*0000*/ 	.word	0x00000000
	.align		4
        /*0004*/ 	.word	0xffffffff
	.align		4
        /*0008*/ 	.word	0x00000000
	.align		4
        /*000c*/ 	.word	0xfffffffe
	.align		4
        /*0010*/ 	.word	0x00000000
	.align		4
        /*0014*/ 	.word	0xfffffffd
	.align		4
        /*0018*/ 	.word	0x00000000
	.align		4
        /*001c*/ 	.word	0xfffffffc


//--------------------- .text._Z11navier_cudaPdS_i --------------------------
	.section	.text._Z11navier_cudaPdS_i,"ax",@progbits
	.align	128
        .global         _Z11navier_cudaPdS_i
        .type           _Z11navier_cudaPdS_i,@function
        .size           _Z11navier_cudaPdS_i,(.L_x_1 - _Z11navier_cudaPdS_i)
        .other          _Z11navier_cudaPdS_i,@"STO_CUDA_ENTRY STV_DEFAULT"
_Z11navier_cudaPdS_i:
.text._Z11navier_cudaPdS_i:
[----:B------:R-:W-:Y:S01]  /*0000*/  LDC R1, c[0x0][0x37c] ;  /* 0x0000df00ff017b82 */ /* 0x000fe20000000800 */
[----:B------:R-:W0:Y:S07]  /*0010*/  S2R R3, SR_TID.Y ;  /* 0x0000000000037919 */ /* 0x000e2e0000002200 */
[----:B------:R-:W0:Y:S01]  /*0020*/  S2UR UR4, SR_CTAID.Y ;  /* 0x00000000000479c3 */ /* 0x000e220000002600 */
[----:B------:R-:W1:Y:S07]  /*0030*/  S2R R4, SR_TID.X ;  /* 0x0000000000047919 */ /* 0x000e6e0000002100 */
[----:B------:R-:W0:Y:S08]  /*0040*/  LDC R2, c[0x0][0x364] ;  /* 0x0000d900ff027b82 */ /* 0x000e300000000800 */
[----:B------:R-:W2:Y:S08]  /*0050*/  LDC R7, c[0x0][0x390] ;  /* 0x0000e400ff077b82 */ /* 0x000eb00000000800 */
[----:B------:R-:W1:Y:S08]  /*0060*/  S2UR UR5, SR_CTAID.X ;  /* 0x00000000000579c3 */ /* 0x000e700000002500 */
[----:B------:R-:W1:Y:S01]  /*0070*/  LDC R9, c[0x0][0x360] ;  /* 0x0000d800ff097b82 */ /* 0x000e620000000800 */
[----:B0-----:R-:W-:Y:S01]  /*0080*/  IMAD R2, R2, UR4, R3 ;  /* 0x0000000402027c24 */ /* 0x001fe2000f8e0203 */
[----:B--2---:R-:W-:-:S04]  /*0090*/  IADD3 R0, PT, PT, R7, -0x1, RZ ;  /* 0xffffffff07007810 */ /* 0x004fc80007ffe0ff */
[----:B------:R-:W-:-:S04]  /*00a0*/  ISETP.GE.AND P0, PT, R2, R0, PT ;  /* 0x000000000200720c */ /* 0x000fc80003f06270 */
[----:B------:R-:W-:Y:S01]  /*00b0*/  ISETP.EQ.OR P0, PT, R2, RZ, P0 ;  /* 0x000000ff0200720c */ /* 0x000fe20000702670 */
[----:B-1----:R-:W-:-:S05]  /*00c0*/  IMAD R9, R9, UR5, R4 ;  /* 0x0000000509097c24 */ /* 0x002fca000f8e0204 */
[----:B------:R-:W-:-:S04]  /*00d0*/  ISETP.LT.OR P0, PT, R9, 0x1, P0 ;  /* 0x000000010900780c */ /* 0x000fc80000701670 */
[----:B------:R-:W-:-:S13]  /*00e0*/  ISETP.GE.OR P0, PT, R9, R0, P0 ;  /* 0x000000000900720c */ /* 0x000fda0000706670 */
[----:B------:R-:W-:Y:S05]  /*00f0*/  @P0 EXIT ;  /* 0x000000000000094d */ /* 0x000fea0003800000 */
[----:B------:R-:W0:Y:S01]  /*0100*/  LDC.64 R12, c[0x0][0x388] ;  /* 0x0000e200ff0c7b82 */ /* 0x000e220000000a00 */
[----:B------:R-:W1:Y:S01]  /*0110*/  LDCU.64 UR4, c[0x0][0x358] ;  /* 0x00006b00ff0477ac */ /* 0x000e620008000a00 */
[CC--:B------:R-:W-:Y:S01]  /*0120*/  IMAD R0, R2.reuse, R7.reuse, R9 ;  /* 0x0000000702007224 */ /* 0x0c0fe200078e0209 */
[----:B------:R-:W-:Y:S01]  /*0130*/  IADD3 R11, PT, PT, -R7, RZ, RZ ;  /* 0x000000ff070b7210 */ /* 0x000fe20007ffe1ff */
[----:B------:R-:W-:-:S05]  /*0140*/  IMAD R6, R2, R7, R7 ;  /* 0x0000000702067224 */ /* 0x000fca00078e0207 */
[----:B------:R-:W-:-:S04]  /*0150*/  LEA R8, R11, R6, 0x1 ;  /* 0x000000060b087211 */ /* 0x000fc800078e08ff */
[----:B------:R-:W-:Y:S01]  /*0160*/  IADD3 R9, PT, PT, R9, R8, RZ ;  /* 0x0000000809097210 */ /* 0x000fe20007ffe0ff */
[----:B0-----:R-:W-:-:S05]  /*0170*/  IMAD.WIDE R4, R0, 0x8, R12 ;  /* 0x0000000800047825 */ /* 0x001fca00078e020c */
[----:B-1----:R-:W2:Y:S01]  /*0180*/  LDG.E.64 R2, desc[UR4][R4.64] ;  /* 0x0000000404027981 */ /* 0x002ea2000c1e1b00 */
[----:B------:R-:W-:-:S03]  /*0190*/  IMAD.WIDE R6, R7, 0x8, R4 ;  /* 0x0000000807067825 */ /* 0x000fc600078e0204 */
[----:B------:R-:W3:Y:S01]  /*01a0*/  LDG.E.64 R14, desc[UR4][R4.64+0x8] ;  /* 0x00000804040e7981 */ /* 0x000ee2000c1e1b00 */
[----:B------:R-:W-:-:S03]  /*01b0*/  IMAD.WIDE R12, R9, 0x8, R12 ;  /* 0x00000008090c7825 */ /* 0x000fc600078e020c */
[----:B------:R-:W4:Y:S04]  /*01c0*/  LDG.E.64 R6, desc[UR4][R6.64] ;  /* 0x0000000406067981 */ /* 0x000f28000c1e1b00 */
[----:B------:R-:W5:Y:S04]  /*01d0*/  LDG.E.64 R12, desc[UR4][R12.64] ;  /* 0x000000040c0c7981 */ /* 0x000f68000c1e1b00 */
[----:B------:R-:W5:Y:S01]  /*01e0*/  LDG.E.64 R16, desc[UR4][R4.64+-0x8] ;  /* 0xfffff80404107981 */ /* 0x000f62000c1e1b00 */
[----:B------:R-:W-:Y:S01]  /*01f0*/  UMOV UR6, 0x47ae147c ;  /* 0x47ae147c00067882 */ /* 0x000fe20000000000 */
[----:B------:R-:W-:Y:S01]  /*0200*/  UMOV UR7, 0x3f847ae1 ;  /* 0x3f847ae100077882 */ /* 0x000fe20000000000 */
[----:B--2---:R-:W-:-:S08]  /*0210*/  DADD R8, R2, R2 ;  /* 0x0000000002087229 */ /* 0x004fd00000000002 */
[----:B----4-:R-:W-:Y:S02]  /*0220*/  DADD R10, R6, -R8 ;  /* 0x00000000060a7229 */ /* 0x010fe40000000808 */
[----:B---3--:R-:W-:Y:S01]  /*0230*/  DADD R14, -R8, R14 ;  /* 0x00000000080e7229 */ /* 0x008fe2000000010e */
[----:B------:R-:W0:Y:S05]  /*0240*/  LDC.64 R8, c[0x0][0x380] ;  /* 0x0000e000ff087b82 */ /* 0x000e2a0000000a00 */
[----:B-----5:R-:W-:Y:S02]  /*0250*/  DADD R10, R10, R12 ;  /* 0x000000000a0a7229 */ /* 0x020fe4000000000c */
[----:B------:R-:W-:-:S08]  /*0260*/  DADD R14, R14, R16 ;  /* 0x000000000e0e7229 */ /* 0x000fd00000000010 */
[----:B------:R-:W-:-:S08]  /*0270*/  DADD R10, R10, R14 ;  /* 0x000000000a0a7229 */ /* 0x000fd0000000000e */
[----:B------:R-:W-:Y:S01]  /*0280*/  DFMA R10, R10, UR6, R2 ;  /* 0x000000060a0a7c2b */ /* 0x000fe20008000002 */
[----:B0-----:R-:W-:-:S06]  /*0290*/  IMAD.WIDE R2, R0, 0x8, R8 ;  /* 0x0000000800027825 */ /* 0x001fcc00078e0208 */
[----:B------:R-:W-:Y:S01]  /*02a0*/  STG.E.64 desc[UR4][R2.64], R10 ;  /* 0x0000000a02007986 */ /* 0x000fe2000c101b04 */
[----:B------:R-:W-:Y:S05]  /*02b0*/  EXIT ;  /* 0x000000000000794d */ /* 0x000fea0003800000 */
.L_x_0:
[----:B------:R-:W-:-:S00]  /*02c0*/  BRA `(.L_x_0) ;  /* 0xfffffffc00fc7947 */ /* 0x000fc0000383ffff */
[----:B------:R-:W-:-:S00]  /*02d0*/  NOP ;  /* 0x0000000000007918 */ /* 0x000fc00000000000 */
        /* <DEDUP_REMOVED lines=10> */
.L_x_1:


//--------------------- .nv.shared.reserved.0     --------------------------
	.section	.nv.shared.reserved.0,"aw",@nobits
	.weak		__nv_reservedSMEM_offset_0_alias
	.size		__nv_reservedSMEM_offset_0_alias, 0, 64
	.other		__nv_reservedSMEM_offset_0_alias,@"STO_CUDA_RESERVED_SHARED STV_DEFAULT"
__nv_reservedSMEM_offset_0_alias:
	.zero		0
	.zero		64


//--------------------- .nv.constant0._Z11navier_cudaPdS_i --------------------------
	.section	.nv.constant0._Z11navier_cudaPdS_i,"a",@progbits
	.sectionflags	@""
	.align	4
.nv.constant0._Z11navier_cudaPdS_i:
	.zero		916


//--------------------- SYMBOLS --------------------------

	.type		.nv.reservedSmem.offset0,@object
	.size		.nv.reservedSmem.offset0,0x4
